	.headerflags	@"EF_CUDA_TEXMODE_UNIFIED EF_CUDA_64BIT_ADDRESS EF_CUDA_ACCELERATORS EF_CUDA_SM90 EF_CUDA_VIRTUAL_SM(EF_CUDA_SM90)"
	.elftype	@"ET_EXEC"


//--------------------- .nv.info                  --------------------------
	.section	.nv.info,"",@"SHT_CUDA_INFO"
	.align	4


	//----- nvinfo : EIATTR_REGCOUNT
	.align		4
        /*0000*/ 	.byte	0x04, 0x2f
        /*0002*/ 	.short	(.L_1 - .L_0)
	.align		4
.L_0:
        /*0004*/ 	.word	index@(triton_poi_fused_convolution_leaky_relu_leaky_relu_backward_7)
        /*0008*/ 	.word	0x0000000c


	//----- nvinfo : EIATTR_MIN_STACK_SIZE
	.align		4
.L_1:
        /*000c*/ 	.byte	0x04, 0x12
        /*000e*/ 	.short	(.L_3 - .L_2)
	.align		4
.L_2:
        /*0010*/ 	.word	index@(triton_poi_fused_convolution_leaky_relu_leaky_relu_backward_7)
        /*0014*/ 	.word	0x00000000


	//----- nvinfo : EIATTR_FRAME_SIZE
	.align		4
.L_3:
        /*0018*/ 	.byte	0x04, 0x11
        /*001a*/ 	.short	(.L_5 - .L_4)
	.align		4
.L_4:
        /*001c*/ 	.word	index@(triton_poi_fused_convolution_leaky_relu_leaky_relu_backward_7)
        /*0020*/ 	.word	0x00000000


	//----- nvinfo : EIATTR_MIN_STACK_SIZE
	.align		4
.L_5:
        /*0024*/ 	.byte	0x04, 0x12
        /*0026*/ 	.short	(.L_7 - .L_6)
	.align		4
.L_6:
        /*0028*/ 	.word	index@(triton_poi_fused_convolution_leaky_relu_leaky_relu_backward_7)
        /*002c*/ 	.word	0x00000000
.L_7:


//--------------------- .nv.info.triton_poi_fused_convolution_leaky_relu_leaky_relu_backward_7 --------------------------
	.section	.nv.info.triton_poi_fused_convolution_leaky_relu_leaky_relu_backward_7,"",@"SHT_CUDA_INFO"
	.sectionflags	@""
	.align	4


	//----- nvinfo : EIATTR_CUDA_API_VERSION
	.align		4
        /*0000*/ 	.byte	0x04, 0x37
        /*0002*/ 	.short	(.L_9 - .L_8)
.L_8:
        /*0004*/ 	.word	0x0000007c


	//----- nvinfo : EIATTR_KPARAM_INFO
	.align		4
.L_9:
        /*0008*/ 	.byte	0x04, 0x17
        /*000a*/ 	.short	(.L_11 - .L_10)
.L_10:
        /*000c*/ 	.word	0x00000000
        /*0010*/ 	.short	0x0003
        /*0012*/ 	.short	0x0018
        /*0014*/ 	.byte	0x00, 0xf0, 0x11, 0x00


	//----- nvinfo : EIATTR_KPARAM_INFO
	.align		4
.L_11:
        /*0018*/ 	.byte	0x04, 0x17
        /*001a*/ 	.short	(.L_13 - .L_12)
.L_12:
        /*001c*/ 	.word	0x00000000
        /*0020*/ 	.short	0x0002
        /*0022*/ 	.short	0x0010
        /*0024*/ 	.byte	0x00, 0xf4, 0x21, 0x00


	//----- nvinfo : EIATTR_KPARAM_INFO
	.align		4
.L_13:
        /*0028*/ 	.byte	0x04, 0x17
        /*002a*/ 	.short	(.L_15 - .L_14)
.L_14:
        /*002c*/ 	.word	0x00000000
        /*0030*/ 	.short	0x0001
        /*0032*/ 	.short	0x0008
        /*0034*/ 	.byte	0x00, 0xf4, 0x21, 0x00


	//----- nvinfo : EIATTR_KPARAM_INFO
	.align		4
.L_15:
        /*0038*/ 	.byte	0x04, 0x17
        /*003a*/ 	.short	(.L_17 - .L_16)
.L_16:
        /*003c*/ 	.word	0x00000000
        /*0040*/ 	.short	0x0000
        /*0042*/ 	.short	0x0000
        /*0044*/ 	.byte	0x00, 0xf4, 0x21, 0x00


	//----- nvinfo : EIATTR_SPARSE_MMA_MASK
	.align		4
.L_17:
        /*0048*/ 	.byte	0x03, 0x50
        /*004a*/ 	.short	0x0000


	//----- nvinfo : EIATTR_MAXREG_COUNT
	.align		4
        /*004c*/ 	.byte	0x03, 0x1b
        /*004e*/ 	.short	0x00ff


	//----- nvinfo : EIATTR_EXIT_INSTR_OFFSETS
	.align		4
        /*0050*/ 	.byte	0x04, 0x1c
        /*0052*/ 	.short	(.L_19 - .L_18)


	//   ....[0]....
.L_18:
        /*0054*/ 	.word	0x000001d0


	//----- nvinfo : EIATTR_REQNTID
	.align		4
.L_19:
        /*0058*/ 	.byte	0x04, 0x10
        /*005a*/ 	.short	(.L_21 - .L_20)
.L_20:
        /*005c*/ 	.word	0x00000080
        /*0060*/ 	.word	0x00000001
        /*0064*/ 	.word	0x00000001


	//----- nvinfo : EIATTR_CBANK_PARAM_SIZE
	.align		4
.L_21:
        /*0068*/ 	.byte	0x03, 0x19
        /*006a*/ 	.short	0x001c


	//----- nvinfo : EIATTR_PARAM_CBANK
	.align		4
        /*006c*/ 	.byte	0x04, 0x0a
        /*006e*/ 	.short	(.L_23 - .L_22)
	.align		4
.L_22:
        /*0070*/ 	.word	index@(.nv.constant0.triton_poi_fused_convolution_leaky_relu_leaky_relu_backward_7)
        /*0074*/ 	.short	0x0210
        /*0076*/ 	.short	0x001c


	//----- nvinfo : EIATTR_SW_WAR
	.align		4
.L_23:
        /*0078*/ 	.byte	0x04, 0x36
        /*007a*/ 	.short	(.L_25 - .L_24)
.L_24:
        /*007c*/ 	.word	0x00000008
.L_25:


//--------------------- .nv.callgraph             --------------------------
	.section	.nv.callgraph,"",@"SHT_CUDA_CALLGRAPH"
	.align	4
	.sectionentsize	8
	.align		4
        /*0000*/ 	.word	0x00000000
	.align		4
        /*0004*/ 	.word	0xffffffff
	.align		4
        /*0008*/ 	.word	0x00000000
	.align		4
        /*000c*/ 	.word	0xfffffffe
	.align		4
        /*0010*/ 	.word	0x00000000
	.align		4
        /*0014*/ 	.word	0xfffffffd
	.align		4
        /*0018*/ 	.word	0x00000000
	.align		4
        /*001c*/ 	.word	0xfffffffc


//--------------------- .text.triton_poi_fused_convolution_leaky_relu_leaky_relu_backward_7 --------------------------
	.section	.text.triton_poi_fused_convolution_leaky_relu_leaky_relu_backward_7,"ax",@progbits
	.align	128
        .global         triton_poi_fused_convolution_leaky_relu_leaky_relu_backward_7
        .type           triton_poi_fused_convolution_leaky_relu_leaky_relu_backward_7,@function
        .size           triton_poi_fused_convolution_leaky_relu_leaky_relu_backward_7,(.L_x_1 - triton_poi_fused_convolution_leaky_relu_leaky_relu_backward_7)
        .other          triton_poi_fused_convolution_leaky_relu_leaky_relu_backward_7,@"STO_CUDA_ENTRY STV_DEFAULT"
triton_poi_fused_convolution_leaky_relu_leaky_relu_backward_7:
.text.triton_poi_fused_convolution_leaky_relu_leaky_relu_backward_7:
[----:B------:R-:W-:Y:S01]  /*0000*/  LDC R1, c[0x0][0x28] ;  /* 0x00000a00ff017b82 */ /* 0x000fe20000000800 */
[----:B------:R-:W1:Y:S07]  /*0010*/  S2R R0, SR_TID.X ;  /* 0x0000000000007919 */ /* 0x000e6e0000002100 */
[----:B------:R-:W2:Y:S01]  /*0020*/  LDC.64 R4, c[0x0][0x218] ;  /* 0x00008600ff047b82 */ /* 0x000ea20000000a00 */
[----:B------:R-:W-:Y:S01]  /*0030*/  ULDC.64 UR4, c[0x0][0x208] ;  /* 0x0000820000047ab9 */ /* 0x000fe20000000a00 */
[----:B------:R-:W-:Y:S01]  /*0040*/  ULDC.64 UR6, c[0x0][0x220] ;  /* 0x0000880000067ab9 */ /* 0x000fe20000000a00 */
[----:B------:R-:W3:Y:S01]  /*0050*/  S2R R7, SR_CTAID.X ;  /* 0x0000000000077919 */ /* 0x000ee20000002500 */
[----:B-1----:R-:W-:-:S02]  /*0060*/  LOP3.LUT R0, R0, 0x7f, RZ, 0xc0, !PT ;  /* 0x0000007f00007812 */ /* 0x002fc400078ec0ff */
[----:B---3--:R-:W-:-:S03]  /*0070*/  SHF.R.S32.HI R2, RZ, 0x18, R7 ;  /* 0x00000018ff027819 */ /* 0x008fc60000011407 */
[----:B------:R-:W-:Y:S01]  /*0080*/  IMAD R7, R7, 0x80, R0 ;  /* 0x0000008007077824 */ /* 0x000fe200078e0200 */
[----:B------:R-:W-:Y:S02]  /*0090*/  SGXT R0, R2, 0x1 ;  /* 0x000000010200781a */ /* 0x000fe40000000200 */
[----:B------:R-:W1:Y:S02]  /*00a0*/  LDC.64 R2, c[0x0][0x210] ;  /* 0x00008400ff027b82 */ /* 0x000e640000000a00 */
[----:B------:R-:W-:-:S04]  /*00b0*/  LEA.HI R0, R0, R7, RZ, 0x2 ;  /* 0x0000000700007211 */ /* 0x000fc800078f10ff */
[--C-:B------:R-:W-:Y:S02]  /*00c0*/  SHF.R.S32.HI R6, RZ, 0x2, R0.reuse ;  /* 0x00000002ff067819 */ /* 0x100fe40000011400 */
[----:B------:R-:W-:-:S04]  /*00d0*/  SHF.R.S32.HI R9, RZ, 0x1f, R0 ;  /* 0x0000001fff097819 */ /* 0x000fc80000011400 */
[----:B------:R-:W-:-:S04]  /*00e0*/  LEA.HI R9, R9, R6, RZ, 0x9 ;  /* 0x0000000609097211 */ /* 0x000fc800078f48ff */
[----:B------:R-:W-:-:S05]  /*00f0*/  LOP3.LUT R9, R9, 0xfffffe00, RZ, 0xc0, !PT ;  /* 0xfffffe0009097812 */ /* 0x000fca00078ec0ff */
[----:B------:R-:W-:Y:S02]  /*0100*/  IMAD.IADD R9, R6, 0x1, -R9 ;  /* 0x0000000106097824 */ /* 0x000fe400078e0a09 */
[----:B-1----:R-:W-:-:S04]  /*0110*/  IMAD.WIDE R2, R7, 0x4, R2 ;  /* 0x0000000407027825 */ /* 0x002fc800078e0202 */
[----:B--2---:R-:W-:Y:S02]  /*0120*/  IMAD.WIDE R4, R9, 0x4, R4 ;  /* 0x0000000409047825 */ /* 0x004fe400078e0204 */
[----:B------:R-:W2:Y:S04]  /*0130*/  LDG.E R2, desc[UR4][R2.64] ;  /* 0x0000000402027981 */ /* 0x000ea8000c1e1900 */
[----:B------:R-:W2:Y:S01]  /*0140*/  LDG.E.EL R5, desc[UR4][R4.64] ;  /* 0x0000000404057981 */ /* 0x000ea2000c2e1900 */
[----:B------:R-:W-:-:S04]  /*0150*/  IADD3 R6, P1, R7, UR6, RZ ;  /* 0x0000000607067c10 */ /* 0x000fc8000ff3e0ff */
[----:B------:R-:W-:Y:S02]  /*0160*/  LEA.HI.X.SX32 R7, R7, UR7, 0x1, P1 ;  /* 0x0000000707077c11 */ /* 0x000fe400088f0eff */
[C---:B--2---:R-:W-:Y:S01]  /*0170*/  FSETP.GT.AND P0, PT, R2.reuse, -R5, PT ;  /* 0x800000050200720b */ /* 0x044fe20003f04000 */
[----:B------:R-:W-:-:S12]  /*0180*/  FADD R0, R2, R5 ;  /* 0x0000000502007221 */ /* 0x000fd80000000000 */
[----:B------:R-:W-:-:S05]  /*0190*/  @!P0 FMUL R0, R0, 0.10000000149011611938 ;  /* 0x3dcccccd00008820 */ /* 0x000fca0000400000 */
[----:B------:R-:W-:-:S04]  /*01a0*/  FSETP.GT.AND P0, PT, R0, RZ, PT ;  /* 0x000000ff0000720b */ /* 0x000fc80003f04000 */
[----:B------:R-:W-:-:S05]  /*01b0*/  SEL R9, RZ, 0x1, !P0 ;  /* 0x00000001ff097807 */ /* 0x000fca0004000000 */
[----:B------:R-:W-:Y:S01]  /*01c0*/  STG.E.U8 desc[UR4][R6.64], R9 ;  /* 0x0000000906007986 */ /* 0x000fe2000c101104 */
[----:B------:R-:W-:Y:S05]  /*01d0*/  EXIT ;  /* 0x000000000000794d */ /* 0x000fea0003800000 */
.L_x_0:
[----:B------:R-:W-:-:S00]  /*01e0*/  BRA `(.L_x_0) ;  /* 0xfffffffc00fc7947 */ /* 0x000fc0000383ffff */
[----:B------:R-:W-:-:S00]  /*01f0*/  NOP ;  /* 0x0000000000007918 */ /* 0x000fc00000000000 */
        /* <DEDUP_REMOVED lines=8> */
.L_x_1:


//--------------------- .nv.constant0.triton_poi_fused_convolution_leaky_relu_leaky_relu_backward_7 --------------------------
	.section	.nv.constant0.triton_poi_fused_convolution_leaky_relu_leaky_relu_backward_7,"a",@progbits
	.sectionflags	@""
	.align	4
.nv.constant0.triton_poi_fused_convolution_leaky_relu_leaky_relu_backward_7:
	.zero		556
